	.version 1.4
	.target sm_10, map_f64_to_f32
	// compiled with /usr/local/cuda/open64/lib//be
	// nvopencc 4.0 built on 2011-03-20

	//-----------------------------------------------------------
	// Compiling /tmp/tmpxft_0000099e_00000000-9_CustomPi.cpp3.i (/tmp/ccBI#.qKve30)
	//-----------------------------------------------------------

	//-----------------------------------------------------------
	// Options:
	//-----------------------------------------------------------
	//  Target:ptx, ISA:sm_10, Endian:little, Pointer Size:64
	//  -O3	(Optimization level)
	//  -g0	(Debug level)
	//  -m2	(Report advisories)
	//-----------------------------------------------------------

	.file	1	"<command-line>"
	.file	2	"/tmp/tmpxft_0000099e_00000000-8_CustomPi.cudafe2.gpu"
	.file	3	"kernels/CustomPi.cu"
	.file	4	"/usr/lib/x86_64-linux-gnu/gcc/x86_64-linux-gnu/4.4.5/include/stddef.h"
	.file	5	"/usr/local/cuda/include/crt/device_runtime.h"
	.file	6	"/usr/local/cuda/include/host_defines.h"
	.file	7	"/usr/local/cuda/include/builtin_types.h"
	.file	8	"/usr/local/cuda/include/device_types.h"
	.file	9	"/usr/local/cuda/include/driver_types.h"
	.file	10	"/usr/local/cuda/include/surface_types.h"
	.file	11	"/usr/local/cuda/include/texture_types.h"
	.file	12	"/usr/local/cuda/include/vector_types.h"
	.file	13	"/usr/local/cuda/include/device_launch_parameters.h"
	.file	14	"/usr/local/cuda/include/crt/storage_class.h"
	.file	15	"/usr/include/bits/types.h"
	.file	16	"/usr/include/time.h"
	.file	17	"/usr/local/cuda/include/common_functions.h"
	.file	18	"/usr/local/cuda/include/math_functions.h"
	.file	19	"/usr/local/cuda/include/math_constants.h"
	.file	20	"/usr/local/cuda/include/device_functions.h"
	.file	21	"/usr/local/cuda/include/sm_11_atomic_functions.h"
	.file	22	"/usr/local/cuda/include/sm_12_atomic_functions.h"
	.file	23	"/usr/local/cuda/include/sm_13_double_functions.h"
	.file	24	"/usr/local/cuda/include/sm_20_atomic_functions.h"
	.file	25	"/usr/local/cuda/include/sm_20_intrinsics.h"
	.file	26	"/usr/local/cuda/include/surface_functions.h"
	.file	27	"/usr/local/cuda/include/texture_fetch_functions.h"
	.file	28	"/usr/local/cuda/include/math_functions_dbl_ptx1.h"


	.entry pi (
		.param .u64 __cudaparm_pi_A,
		.param .u64 __cudaparm_pi_res,
		.param .s32 __cudaparm_pi_nbPoint,
		.param .f32 __cudaparm_pi_ray)
	{
	.reg .u32 %r<42>;
	.reg .u64 %rd<164>;
	.reg .f32 %f<227>;
	.reg .pred %p<35>;
	.loc	3	9	0
$LDWbegin_pi:
	cvt.u32.u16 	%r1, %ntid.x;
	cvt.u32.u16 	%r2, %ctaid.x;
	mul.lo.u32 	%r3, %r2, %r1;
	mul.lo.u32 	%r4, %r3, 32;
	cvt.u32.u16 	%r5, %tid.x;
	add.u32 	%r6, %r5, %r4;
	ld.param.s32 	%r7, [__cudaparm_pi_nbPoint];
	mul24.lo.u32 	%r8, %r1, 32;
	sub.u32 	%r9, %r7, %r8;
	setp.ge.u32 	%p1, %r6, %r9;
	@%p1 bra 	$Lt_0_25602;
	.loc	3	21	0
	add.u32 	%r10, %r6, %r1;
	add.u32 	%r11, %r10, %r1;
	add.u32 	%r12, %r11, %r1;
	add.u32 	%r13, %r12, %r1;
	add.u32 	%r14, %r13, %r1;
	add.u32 	%r15, %r14, %r1;
	add.u32 	%r16, %r15, %r1;
	add.u32 	%r17, %r16, %r1;
	add.u32 	%r18, %r17, %r1;
	.loc	3	33	0
	add.u32 	%r19, %r18, %r1;
	add.u32 	%r20, %r19, %r1;
	add.u32 	%r21, %r20, %r1;
	add.u32 	%r22, %r21, %r1;
	add.u32 	%r23, %r22, %r1;
	add.u32 	%r24, %r23, %r1;
	add.u32 	%r25, %r24, %r1;
	add.u32 	%r26, %r25, %r1;
	add.u32 	%r27, %r26, %r1;
	add.u32 	%r28, %r27, %r1;
	add.u32 	%r29, %r28, %r1;
	add.u32 	%r30, %r29, %r1;
	.loc	3	45	0
	cvt.s64.s32 	%rd1, %r6;
	ld.param.u64 	%rd2, [__cudaparm_pi_A];
	mul.wide.s32 	%rd3, %r6, 8;
	add.u64 	%rd4, %rd2, %rd3;
	ld.global.f32 	%f1, [%rd4+4];
	ld.global.f32 	%f2, [%rd4+0];
	ld.param.u64 	%rd5, [__cudaparm_pi_res];
	ld.param.f32 	%f3, [__cudaparm_pi_ray];
	mov.f32 	%f4, 0f3f800000;     	// 1
	mov.f32 	%f5, 0f00000000;     	// 0
	mul.f32 	%f6, %f1, %f1;
	mad.f32 	%f7, %f2, %f2, %f6;
	setp.ge.f32 	%p2, %f3, %f7;
	selp.f32 	%f8, %f4, %f5, %p2;
	mul.wide.s32 	%rd6, %r6, 4;
	add.u64 	%rd7, %rd5, %rd6;
	st.global.f32 	[%rd7+0], %f8;
	cvt.s64.s32 	%rd8, %r10;
	mul.wide.s32 	%rd9, %r10, 8;
	add.u64 	%rd10, %rd2, %rd9;
	ld.global.f32 	%f9, [%rd10+4];
	ld.global.f32 	%f10, [%rd10+0];
	.loc	3	46	0
	mov.f32 	%f11, 0f3f800000;    	// 1
	mov.f32 	%f12, 0f00000000;    	// 0
	mul.f32 	%f13, %f9, %f9;
	mad.f32 	%f14, %f10, %f10, %f13;
	setp.ge.f32 	%p3, %f3, %f14;
	selp.f32 	%f15, %f11, %f12, %p3;
	mul.wide.s32 	%rd11, %r10, 4;
	add.u64 	%rd12, %rd5, %rd11;
	st.global.f32 	[%rd12+0], %f15;
	cvt.s64.s32 	%rd13, %r11;
	mul.wide.s32 	%rd14, %r11, 8;
	add.u64 	%rd15, %rd2, %rd14;
	ld.global.f32 	%f16, [%rd15+4];
	ld.global.f32 	%f17, [%rd15+0];
	.loc	3	47	0
	mov.f32 	%f18, 0f3f800000;    	// 1
	mov.f32 	%f19, 0f00000000;    	// 0
	mul.f32 	%f20, %f16, %f16;
	mad.f32 	%f21, %f17, %f17, %f20;
	setp.ge.f32 	%p4, %f3, %f21;
	selp.f32 	%f22, %f18, %f19, %p4;
	mul.wide.s32 	%rd16, %r11, 4;
	add.u64 	%rd17, %rd5, %rd16;
	st.global.f32 	[%rd17+0], %f22;
	cvt.s64.s32 	%rd18, %r12;
	mul.wide.s32 	%rd19, %r12, 8;
	add.u64 	%rd20, %rd2, %rd19;
	ld.global.f32 	%f23, [%rd20+4];
	ld.global.f32 	%f24, [%rd20+0];
	.loc	3	48	0
	mov.f32 	%f25, 0f3f800000;    	// 1
	mov.f32 	%f26, 0f00000000;    	// 0
	mul.f32 	%f27, %f23, %f23;
	mad.f32 	%f28, %f24, %f24, %f27;
	setp.ge.f32 	%p5, %f3, %f28;
	selp.f32 	%f29, %f25, %f26, %p5;
	mul.wide.s32 	%rd21, %r12, 4;
	add.u64 	%rd22, %rd5, %rd21;
	st.global.f32 	[%rd22+0], %f29;
	cvt.s64.s32 	%rd23, %r13;
	mul.wide.s32 	%rd24, %r13, 8;
	add.u64 	%rd25, %rd2, %rd24;
	ld.global.f32 	%f30, [%rd25+4];
	ld.global.f32 	%f31, [%rd25+0];
	.loc	3	49	0
	mov.f32 	%f32, 0f3f800000;    	// 1
	mov.f32 	%f33, 0f00000000;    	// 0
	mul.f32 	%f34, %f30, %f30;
	mad.f32 	%f35, %f31, %f31, %f34;
	setp.ge.f32 	%p6, %f3, %f35;
	selp.f32 	%f36, %f32, %f33, %p6;
	mul.wide.s32 	%rd26, %r13, 4;
	add.u64 	%rd27, %rd5, %rd26;
	st.global.f32 	[%rd27+0], %f36;
	cvt.s64.s32 	%rd28, %r14;
	mul.wide.s32 	%rd29, %r14, 8;
	add.u64 	%rd30, %rd2, %rd29;
	ld.global.f32 	%f37, [%rd30+4];
	ld.global.f32 	%f38, [%rd30+0];
	.loc	3	50	0
	mov.f32 	%f39, 0f3f800000;    	// 1
	mov.f32 	%f40, 0f00000000;    	// 0
	mul.f32 	%f41, %f37, %f37;
	mad.f32 	%f42, %f38, %f38, %f41;
	setp.ge.f32 	%p7, %f3, %f42;
	selp.f32 	%f43, %f39, %f40, %p7;
	mul.wide.s32 	%rd31, %r14, 4;
	add.u64 	%rd32, %rd5, %rd31;
	st.global.f32 	[%rd32+0], %f43;
	cvt.s64.s32 	%rd33, %r15;
	mul.wide.s32 	%rd34, %r15, 8;
	add.u64 	%rd35, %rd2, %rd34;
	ld.global.f32 	%f44, [%rd35+4];
	ld.global.f32 	%f45, [%rd35+0];
	.loc	3	51	0
	mov.f32 	%f46, 0f3f800000;    	// 1
	mov.f32 	%f47, 0f00000000;    	// 0
	mul.f32 	%f48, %f44, %f44;
	mad.f32 	%f49, %f45, %f45, %f48;
	setp.ge.f32 	%p8, %f3, %f49;
	selp.f32 	%f50, %f46, %f47, %p8;
	mul.wide.s32 	%rd36, %r15, 4;
	add.u64 	%rd37, %rd5, %rd36;
	st.global.f32 	[%rd37+0], %f50;
	cvt.s64.s32 	%rd38, %r16;
	mul.wide.s32 	%rd39, %r16, 8;
	add.u64 	%rd40, %rd2, %rd39;
	ld.global.f32 	%f51, [%rd40+4];
	ld.global.f32 	%f52, [%rd40+0];
	.loc	3	52	0
	mov.f32 	%f53, 0f3f800000;    	// 1
	mov.f32 	%f54, 0f00000000;    	// 0
	mul.f32 	%f55, %f51, %f51;
	mad.f32 	%f56, %f52, %f52, %f55;
	setp.ge.f32 	%p9, %f3, %f56;
	selp.f32 	%f57, %f53, %f54, %p9;
	mul.wide.s32 	%rd41, %r16, 4;
	add.u64 	%rd42, %rd5, %rd41;
	st.global.f32 	[%rd42+0], %f57;
	cvt.s64.s32 	%rd43, %r17;
	mul.wide.s32 	%rd44, %r17, 8;
	add.u64 	%rd45, %rd2, %rd44;
	ld.global.f32 	%f58, [%rd45+4];
	ld.global.f32 	%f59, [%rd45+0];
	.loc	3	54	0
	mov.f32 	%f60, 0f3f800000;    	// 1
	mov.f32 	%f61, 0f00000000;    	// 0
	mul.f32 	%f62, %f58, %f58;
	mad.f32 	%f63, %f59, %f59, %f62;
	setp.ge.f32 	%p10, %f3, %f63;
	selp.f32 	%f64, %f60, %f61, %p10;
	mul.wide.s32 	%rd46, %r17, 4;
	add.u64 	%rd47, %rd5, %rd46;
	st.global.f32 	[%rd47+0], %f64;
	.loc	3	55	0
	cvt.s64.s32 	%rd48, %r18;
	mul.wide.s32 	%rd49, %r18, 8;
	add.u64 	%rd50, %rd2, %rd49;
	ld.global.f32 	%f65, [%rd50+4];
	ld.global.f32 	%f66, [%rd50+0];
	mov.f32 	%f67, 0f3f800000;    	// 1
	mov.f32 	%f68, 0f00000000;    	// 0
	mul.f32 	%f69, %f65, %f65;
	mad.f32 	%f70, %f66, %f66, %f69;
	setp.ge.f32 	%p11, %f3, %f70;
	selp.f32 	%f71, %f67, %f68, %p11;
	mul.wide.s32 	%rd51, %r18, 4;
	add.u64 	%rd52, %rd5, %rd51;
	st.global.f32 	[%rd52+0], %f71;
	.loc	3	56	0
	cvt.s64.s32 	%rd53, %r19;
	mul.wide.s32 	%rd54, %r19, 8;
	add.u64 	%rd55, %rd2, %rd54;
	ld.global.f32 	%f72, [%rd55+4];
	ld.global.f32 	%f73, [%rd55+0];
	mov.f32 	%f74, 0f3f800000;    	// 1
	mov.f32 	%f75, 0f00000000;    	// 0
	mul.f32 	%f76, %f72, %f72;
	mad.f32 	%f77, %f73, %f73, %f76;
	setp.ge.f32 	%p12, %f3, %f77;
	selp.f32 	%f78, %f74, %f75, %p12;
	mul.wide.s32 	%rd56, %r19, 4;
	add.u64 	%rd57, %rd5, %rd56;
	st.global.f32 	[%rd57+0], %f78;
	.loc	3	57	0
	cvt.s64.s32 	%rd58, %r20;
	mul.wide.s32 	%rd59, %r20, 8;
	add.u64 	%rd60, %rd2, %rd59;
	ld.global.f32 	%f79, [%rd60+4];
	ld.global.f32 	%f80, [%rd60+0];
	mov.f32 	%f81, 0f3f800000;    	// 1
	mov.f32 	%f82, 0f00000000;    	// 0
	mul.f32 	%f83, %f79, %f79;
	mad.f32 	%f84, %f80, %f80, %f83;
	setp.ge.f32 	%p13, %f3, %f84;
	selp.f32 	%f85, %f81, %f82, %p13;
	mul.wide.s32 	%rd61, %r20, 4;
	add.u64 	%rd62, %rd5, %rd61;
	st.global.f32 	[%rd62+0], %f85;
	.loc	3	58	0
	cvt.s64.s32 	%rd63, %r21;
	mul.wide.s32 	%rd64, %r21, 8;
	add.u64 	%rd65, %rd2, %rd64;
	ld.global.f32 	%f86, [%rd65+4];
	ld.global.f32 	%f87, [%rd65+0];
	mov.f32 	%f88, 0f3f800000;    	// 1
	mov.f32 	%f89, 0f00000000;    	// 0
	mul.f32 	%f90, %f86, %f86;
	mad.f32 	%f91, %f87, %f87, %f90;
	setp.ge.f32 	%p14, %f3, %f91;
	selp.f32 	%f92, %f88, %f89, %p14;
	mul.wide.s32 	%rd66, %r21, 4;
	add.u64 	%rd67, %rd5, %rd66;
	st.global.f32 	[%rd67+0], %f92;
	cvt.s64.s32 	%rd68, %r22;
	mul.wide.s32 	%rd69, %r22, 8;
	add.u64 	%rd70, %rd2, %rd69;
	ld.global.f32 	%f93, [%rd70+4];
	ld.global.f32 	%f94, [%rd70+0];
	.loc	3	59	0
	mov.f32 	%f95, 0f3f800000;    	// 1
	mov.f32 	%f96, 0f00000000;    	// 0
	mul.f32 	%f97, %f93, %f93;
	mad.f32 	%f98, %f94, %f94, %f97;
	setp.ge.f32 	%p15, %f3, %f98;
	selp.f32 	%f99, %f95, %f96, %p15;
	mul.wide.s32 	%rd71, %r22, 4;
	add.u64 	%rd72, %rd5, %rd71;
	st.global.f32 	[%rd72+0], %f99;
	cvt.s64.s32 	%rd73, %r23;
	mul.wide.s32 	%rd74, %r23, 8;
	add.u64 	%rd75, %rd2, %rd74;
	ld.global.f32 	%f100, [%rd75+4];
	ld.global.f32 	%f101, [%rd75+0];
	.loc	3	60	0
	mov.f32 	%f102, 0f3f800000;   	// 1
	mov.f32 	%f103, 0f00000000;   	// 0
	mul.f32 	%f104, %f100, %f100;
	mad.f32 	%f105, %f101, %f101, %f104;
	setp.ge.f32 	%p16, %f3, %f105;
	selp.f32 	%f106, %f102, %f103, %p16;
	mul.wide.s32 	%rd76, %r23, 4;
	add.u64 	%rd77, %rd5, %rd76;
	st.global.f32 	[%rd77+0], %f106;
	cvt.s64.s32 	%rd78, %r24;
	mul.wide.s32 	%rd79, %r24, 8;
	add.u64 	%rd80, %rd2, %rd79;
	ld.global.f32 	%f107, [%rd80+4];
	ld.global.f32 	%f108, [%rd80+0];
	.loc	3	61	0
	mov.f32 	%f109, 0f3f800000;   	// 1
	mov.f32 	%f110, 0f00000000;   	// 0
	mul.f32 	%f111, %f107, %f107;
	mad.f32 	%f112, %f108, %f108, %f111;
	setp.ge.f32 	%p17, %f3, %f112;
	selp.f32 	%f113, %f109, %f110, %p17;
	mul.wide.s32 	%rd81, %r24, 4;
	add.u64 	%rd82, %rd5, %rd81;
	st.global.f32 	[%rd82+0], %f113;
	cvt.s64.s32 	%rd83, %r25;
	mul.wide.s32 	%rd84, %r25, 8;
	add.u64 	%rd85, %rd2, %rd84;
	ld.global.f32 	%f114, [%rd85+4];
	ld.global.f32 	%f115, [%rd85+0];
	.loc	3	63	0
	mov.f32 	%f116, 0f3f800000;   	// 1
	mov.f32 	%f117, 0f00000000;   	// 0
	mul.f32 	%f118, %f114, %f114;
	mad.f32 	%f119, %f115, %f115, %f118;
	setp.ge.f32 	%p18, %f3, %f119;
	selp.f32 	%f120, %f116, %f117, %p18;
	mul.wide.s32 	%rd86, %r25, 4;
	add.u64 	%rd87, %rd5, %rd86;
	st.global.f32 	[%rd87+0], %f120;
	cvt.s64.s32 	%rd88, %r26;
	mul.wide.s32 	%rd89, %r26, 8;
	add.u64 	%rd90, %rd2, %rd89;
	ld.global.f32 	%f121, [%rd90+4];
	ld.global.f32 	%f122, [%rd90+0];
	.loc	3	64	0
	mov.f32 	%f123, 0f3f800000;   	// 1
	mov.f32 	%f124, 0f00000000;   	// 0
	mul.f32 	%f125, %f121, %f121;
	mad.f32 	%f126, %f122, %f122, %f125;
	setp.ge.f32 	%p19, %f3, %f126;
	selp.f32 	%f127, %f123, %f124, %p19;
	mul.wide.s32 	%rd91, %r26, 4;
	add.u64 	%rd92, %rd5, %rd91;
	st.global.f32 	[%rd92+0], %f127;
	cvt.s64.s32 	%rd93, %r27;
	mul.wide.s32 	%rd94, %r27, 8;
	add.u64 	%rd95, %rd2, %rd94;
	ld.global.f32 	%f128, [%rd95+4];
	ld.global.f32 	%f129, [%rd95+0];
	.loc	3	65	0
	mov.f32 	%f130, 0f3f800000;   	// 1
	mov.f32 	%f131, 0f00000000;   	// 0
	mul.f32 	%f132, %f128, %f128;
	mad.f32 	%f133, %f129, %f129, %f132;
	setp.ge.f32 	%p20, %f3, %f133;
	selp.f32 	%f134, %f130, %f131, %p20;
	mul.wide.s32 	%rd96, %r27, 4;
	add.u64 	%rd97, %rd5, %rd96;
	st.global.f32 	[%rd97+0], %f134;
	cvt.s64.s32 	%rd98, %r28;
	mul.wide.s32 	%rd99, %r28, 8;
	add.u64 	%rd100, %rd2, %rd99;
	ld.global.f32 	%f135, [%rd100+4];
	ld.global.f32 	%f136, [%rd100+0];
	.loc	3	66	0
	mov.f32 	%f137, 0f3f800000;   	// 1
	mov.f32 	%f138, 0f00000000;   	// 0
	mul.f32 	%f139, %f135, %f135;
	mad.f32 	%f140, %f136, %f136, %f139;
	setp.ge.f32 	%p21, %f3, %f140;
	selp.f32 	%f141, %f137, %f138, %p21;
	mul.wide.s32 	%rd101, %r28, 4;
	add.u64 	%rd102, %rd5, %rd101;
	st.global.f32 	[%rd102+0], %f141;
	cvt.s64.s32 	%rd103, %r29;
	mul.wide.s32 	%rd104, %r29, 8;
	add.u64 	%rd105, %rd2, %rd104;
	ld.global.f32 	%f142, [%rd105+4];
	ld.global.f32 	%f143, [%rd105+0];
	.loc	3	67	0
	mov.f32 	%f144, 0f3f800000;   	// 1
	mov.f32 	%f145, 0f00000000;   	// 0
	mul.f32 	%f146, %f142, %f142;
	mad.f32 	%f147, %f143, %f143, %f146;
	setp.ge.f32 	%p22, %f3, %f147;
	selp.f32 	%f148, %f144, %f145, %p22;
	mul.wide.s32 	%rd106, %r29, 4;
	add.u64 	%rd107, %rd5, %rd106;
	st.global.f32 	[%rd107+0], %f148;
	.loc	3	68	0
	cvt.s64.s32 	%rd108, %r30;
	mul.wide.s32 	%rd109, %r30, 8;
	add.u64 	%rd110, %rd2, %rd109;
	ld.global.f32 	%f149, [%rd110+4];
	ld.global.f32 	%f150, [%rd110+0];
	mov.f32 	%f151, 0f3f800000;   	// 1
	mov.f32 	%f152, 0f00000000;   	// 0
	mul.f32 	%f153, %f149, %f149;
	mad.f32 	%f154, %f150, %f150, %f153;
	setp.ge.f32 	%p23, %f3, %f154;
	selp.f32 	%f155, %f151, %f152, %p23;
	mul.wide.s32 	%rd111, %r30, 4;
	add.u64 	%rd112, %rd5, %rd111;
	st.global.f32 	[%rd112+0], %f155;
	.loc	3	69	0
	add.u32 	%r31, %r30, %r1;
	cvt.s64.s32 	%rd113, %r31;
	mul.wide.s32 	%rd114, %r31, 8;
	add.u64 	%rd115, %rd2, %rd114;
	ld.global.f32 	%f156, [%rd115+4];
	ld.global.f32 	%f157, [%rd115+0];
	mov.f32 	%f158, 0f3f800000;   	// 1
	mov.f32 	%f159, 0f00000000;   	// 0
	mul.f32 	%f160, %f156, %f156;
	mad.f32 	%f161, %f157, %f157, %f160;
	setp.ge.f32 	%p24, %f3, %f161;
	selp.f32 	%f162, %f158, %f159, %p24;
	mul.wide.s32 	%rd116, %r31, 4;
	add.u64 	%rd117, %rd5, %rd116;
	st.global.f32 	[%rd117+0], %f162;
	.loc	3	70	0
	add.u32 	%r32, %r31, %r1;
	cvt.s64.s32 	%rd118, %r32;
	mul.wide.s32 	%rd119, %r32, 8;
	add.u64 	%rd120, %rd2, %rd119;
	ld.global.f32 	%f163, [%rd120+4];
	ld.global.f32 	%f164, [%rd120+0];
	mov.f32 	%f165, 0f3f800000;   	// 1
	mov.f32 	%f166, 0f00000000;   	// 0
	mul.f32 	%f167, %f163, %f163;
	mad.f32 	%f168, %f164, %f164, %f167;
	setp.ge.f32 	%p25, %f3, %f168;
	selp.f32 	%f169, %f165, %f166, %p25;
	mul.wide.s32 	%rd121, %r32, 4;
	add.u64 	%rd122, %rd5, %rd121;
	st.global.f32 	[%rd122+0], %f169;
	.loc	3	72	0
	add.u32 	%r33, %r32, %r1;
	cvt.s64.s32 	%rd123, %r33;
	mul.wide.s32 	%rd124, %r33, 8;
	add.u64 	%rd125, %rd2, %rd124;
	ld.global.f32 	%f170, [%rd125+4];
	ld.global.f32 	%f171, [%rd125+0];
	mov.f32 	%f172, 0f3f800000;   	// 1
	mov.f32 	%f173, 0f00000000;   	// 0
	mul.f32 	%f174, %f170, %f170;
	mad.f32 	%f175, %f171, %f171, %f174;
	setp.ge.f32 	%p26, %f3, %f175;
	selp.f32 	%f176, %f172, %f173, %p26;
	mul.wide.s32 	%rd126, %r33, 4;
	add.u64 	%rd127, %rd5, %rd126;
	st.global.f32 	[%rd127+0], %f176;
	add.u32 	%r34, %r33, %r1;
	cvt.s64.s32 	%rd128, %r34;
	mul.wide.s32 	%rd129, %r34, 8;
	add.u64 	%rd130, %rd2, %rd129;
	ld.global.f32 	%f177, [%rd130+4];
	ld.global.f32 	%f178, [%rd130+0];
	.loc	3	73	0
	mov.f32 	%f179, 0f3f800000;   	// 1
	mov.f32 	%f180, 0f00000000;   	// 0
	mul.f32 	%f181, %f177, %f177;
	mad.f32 	%f182, %f178, %f178, %f181;
	setp.ge.f32 	%p27, %f3, %f182;
	selp.f32 	%f183, %f179, %f180, %p27;
	mul.wide.s32 	%rd131, %r34, 4;
	add.u64 	%rd132, %rd5, %rd131;
	st.global.f32 	[%rd132+0], %f183;
	add.u32 	%r35, %r34, %r1;
	cvt.s64.s32 	%rd133, %r35;
	mul.wide.s32 	%rd134, %r35, 8;
	add.u64 	%rd135, %rd2, %rd134;
	ld.global.f32 	%f184, [%rd135+4];
	ld.global.f32 	%f185, [%rd135+0];
	.loc	3	74	0
	mov.f32 	%f186, 0f3f800000;   	// 1
	mov.f32 	%f187, 0f00000000;   	// 0
	mul.f32 	%f188, %f184, %f184;
	mad.f32 	%f189, %f185, %f185, %f188;
	setp.ge.f32 	%p28, %f3, %f189;
	selp.f32 	%f190, %f186, %f187, %p28;
	mul.wide.s32 	%rd136, %r35, 4;
	add.u64 	%rd137, %rd5, %rd136;
	st.global.f32 	[%rd137+0], %f190;
	add.u32 	%r36, %r35, %r1;
	cvt.s64.s32 	%rd138, %r36;
	mul.wide.s32 	%rd139, %r36, 8;
	add.u64 	%rd140, %rd2, %rd139;
	ld.global.f32 	%f191, [%rd140+4];
	ld.global.f32 	%f192, [%rd140+0];
	.loc	3	75	0
	mov.f32 	%f193, 0f3f800000;   	// 1
	mov.f32 	%f194, 0f00000000;   	// 0
	mul.f32 	%f195, %f191, %f191;
	mad.f32 	%f196, %f192, %f192, %f195;
	setp.ge.f32 	%p29, %f3, %f196;
	selp.f32 	%f197, %f193, %f194, %p29;
	mul.wide.s32 	%rd141, %r36, 4;
	add.u64 	%rd142, %rd5, %rd141;
	st.global.f32 	[%rd142+0], %f197;
	add.u32 	%r37, %r36, %r1;
	cvt.s64.s32 	%rd143, %r37;
	mul.wide.s32 	%rd144, %r37, 8;
	add.u64 	%rd145, %rd2, %rd144;
	ld.global.f32 	%f198, [%rd145+4];
	ld.global.f32 	%f199, [%rd145+0];
	.loc	3	76	0
	mov.f32 	%f200, 0f3f800000;   	// 1
	mov.f32 	%f201, 0f00000000;   	// 0
	mul.f32 	%f202, %f198, %f198;
	mad.f32 	%f203, %f199, %f199, %f202;
	setp.ge.f32 	%p30, %f3, %f203;
	selp.f32 	%f204, %f200, %f201, %p30;
	mul.wide.s32 	%rd146, %r37, 4;
	add.u64 	%rd147, %rd5, %rd146;
	st.global.f32 	[%rd147+0], %f204;
	add.u32 	%r38, %r37, %r1;
	cvt.s64.s32 	%rd148, %r38;
	mul.wide.s32 	%rd149, %r38, 8;
	add.u64 	%rd150, %rd2, %rd149;
	ld.global.f32 	%f205, [%rd150+4];
	ld.global.f32 	%f206, [%rd150+0];
	.loc	3	77	0
	mov.f32 	%f207, 0f3f800000;   	// 1
	mov.f32 	%f208, 0f00000000;   	// 0
	mul.f32 	%f209, %f205, %f205;
	mad.f32 	%f210, %f206, %f206, %f209;
	setp.ge.f32 	%p31, %f3, %f210;
	selp.f32 	%f211, %f207, %f208, %p31;
	mul.wide.s32 	%rd151, %r38, 4;
	add.u64 	%rd152, %rd5, %rd151;
	st.global.f32 	[%rd152+0], %f211;
	add.u32 	%r39, %r38, %r1;
	cvt.s64.s32 	%rd153, %r39;
	mul.wide.s32 	%rd154, %r39, 8;
	add.u64 	%rd155, %rd2, %rd154;
	ld.global.f32 	%f212, [%rd155+4];
	ld.global.f32 	%f213, [%rd155+0];
	.loc	3	78	0
	mov.f32 	%f214, 0f3f800000;   	// 1
	mov.f32 	%f215, 0f00000000;   	// 0
	mul.f32 	%f216, %f212, %f212;
	mad.f32 	%f217, %f213, %f213, %f216;
	setp.ge.f32 	%p32, %f3, %f217;
	selp.f32 	%f218, %f214, %f215, %p32;
	mul.wide.s32 	%rd156, %r39, 4;
	add.u64 	%rd157, %rd5, %rd156;
	st.global.f32 	[%rd157+0], %f218;
	add.u32 	%r40, %r39, %r1;
	cvt.s64.s32 	%rd158, %r40;
	mul.wide.s32 	%rd159, %r40, 8;
	add.u64 	%rd160, %rd2, %rd159;
	ld.global.f32 	%f219, [%rd160+4];
	ld.global.f32 	%f220, [%rd160+0];
	.loc	3	79	0
	mov.f32 	%f221, 0f3f800000;   	// 1
	mov.f32 	%f222, 0f00000000;   	// 0
	mul.f32 	%f223, %f219, %f219;
	mad.f32 	%f224, %f220, %f220, %f223;
	setp.ge.f32 	%p33, %f3, %f224;
	selp.f32 	%f225, %f221, %f222, %p33;
	mul.wide.s32 	%rd161, %r40, 4;
	add.u64 	%rd162, %rd5, %rd161;
	st.global.f32 	[%rd162+0], %f225;
$Lt_0_25602:
	.loc	3	81	0
	exit;
$LDWend_pi:
	} // pi



// ===== COMPILED SASS (sm_100) =====

	.target	sm_100

	.elftype	@"ET_EXEC"


//--------------------- .note.nv.tkinfo           --------------------------
	.section	.note.nv.tkinfo,"",@"SHT_NOTE"
	.sectionflags	@"SHF_NOTE_NV_TKINFO"
	.tkinfo
        /*0018*/ 	.word	0x00000002
        /*0030*/ 	.string	""
        /*0030*/ 	.string	"ptxas"
        /*0030*/ 	.string	"Cuda compilation tools, release 13.0, V13.0.88"
        /*0030*/ 	.string	"Build cuda_13.0.r13.0/compiler.36424714_0"
        /*0030*/ 	.string	"-arch sm_100 "



//--------------------- .note.nv.cuinfo           --------------------------
	.section	.note.nv.cuinfo,"",@"SHT_NOTE"
	.sectionflags	@"SHF_NOTE_NV_CUINFO"
        /*0018*/ 	.short	0x0002
        /*001a*/ 	.short	0x000a
        /*001c*/ 	.short	0x0082
	.zero		2


//--------------------- .nv.info                  --------------------------
	.section	.nv.info,"",@"SHT_CUDA_INFO"
	.align	4


	//----- nvinfo : EIATTR_REGCOUNT
	.align		4
        /*0000*/ 	.byte	0x04, 0x2f
        /*0002*/ 	.short	(.L_1 - .L_0)
	.align		4
.L_0:
        /*0004*/ 	.word	index@(pi)
        /*0008*/ 	.word	0x00000018


	//----- nvinfo : EIATTR_FRAME_SIZE
	.align		4
.L_1:
        /*000c*/ 	.byte	0x04, 0x11
        /*000e*/ 	.short	(.L_3 - .L_2)
	.align		4
.L_2:
        /*0010*/ 	.word	index@(pi)
        /*0014*/ 	.word	0x00000000


	//----- nvinfo : EIATTR_MIN_STACK_SIZE
	.align		4
.L_3:
        /*0018*/ 	.byte	0x04, 0x12
        /*001a*/ 	.short	(.L_5 - .L_4)
	.align		4
.L_4:
        /*001c*/ 	.word	index@(pi)
        /*0020*/ 	.word	0x00000000
.L_5:


//--------------------- .nv.compat                --------------------------
	.section	.nv.compat,"",@"SHT_CUDA_COMPAT_INFO"
	.align	4
        /*0000*/ 	.byte	0x02, 0x09, 0x00, 0x00, 0x02, 0x02, 0x01, 0x00, 0x02, 0x05, 0x05, 0x00, 0x03, 0x07, 0x01, 0x01
        /*0010*/ 	.byte	0x02, 0x03, 0x00, 0x00, 0x02, 0x06, 0x01, 0x00, 0x04, 0x0b, 0x08, 0x00, 0x09, 0x00, 0x00, 0x00
        /*0020*/ 	.byte	0x00, 0x00, 0x00, 0x00


//--------------------- .nv.info.pi               --------------------------
	.section	.nv.info.pi,"",@"SHT_CUDA_INFO"
	.sectionflags	@""
	.align	4


	//----- nvinfo : EIATTR_CUDA_API_VERSION
	.align		4
        /*0000*/ 	.byte	0x04, 0x37
        /*0002*/ 	.short	(.L_7 - .L_6)
.L_6:
        /*0004*/ 	.word	0x00000082


	//----- nvinfo : EIATTR_KPARAM_INFO
	.align		4
.L_7:
        /*0008*/ 	.byte	0x04, 0x17
        /*000a*/ 	.short	(.L_9 - .L_8)
.L_8:
        /*000c*/ 	.word	0x00000000
        /*0010*/ 	.short	0x0003
        /*0012*/ 	.short	0x0014
        /*0014*/ 	.byte	0x00, 0xf0, 0x11, 0x00


	//----- nvinfo : EIATTR_KPARAM_INFO
	.align		4
.L_9:
        /*0018*/ 	.byte	0x04, 0x17
        /*001a*/ 	.short	(.L_11 - .L_10)
.L_10:
        /*001c*/ 	.word	0x00000000
        /*0020*/ 	.short	0x0002
        /*0022*/ 	.short	0x0010
        /*0024*/ 	.byte	0x00, 0xf0, 0x11, 0x00


	//----- nvinfo : EIATTR_KPARAM_INFO
	.align		4
.L_11:
        /*0028*/ 	.byte	0x04, 0x17
        /*002a*/ 	.short	(.L_13 - .L_12)
.L_12:
        /*002c*/ 	.word	0x00000000
        /*0030*/ 	.short	0x0001
        /*0032*/ 	.short	0x0008
        /*0034*/ 	.byte	0x00, 0xf0, 0x21, 0x00


	//----- nvinfo : EIATTR_KPARAM_INFO
	.align		4
.L_13:
        /*0038*/ 	.byte	0x04, 0x17
        /*003a*/ 	.short	(.L_15 - .L_14)
.L_14:
        /*003c*/ 	.word	0x00000000
        /*0040*/ 	.short	0x0000
        /*0042*/ 	.short	0x0000
        /*0044*/ 	.byte	0x00, 0xf0, 0x21, 0x00


	//----- nvinfo : EIATTR_SPARSE_MMA_MASK
	.align		4
.L_15:
        /*0048*/ 	.byte	0x03, 0x50
        /*004a*/ 	.short	0x0000


	//----- nvinfo : EIATTR_MAXREG_COUNT
	.align		4
        /*004c*/ 	.byte	0x03, 0x1b
        /*004e*/ 	.short	0x00ff


	//----- nvinfo : EIATTR_MERCURY_ISA_VERSION
	.align		4
        /*0050*/ 	.byte	0x03, 0x5f
        /*0052*/ 	.short	0x0101


	//----- nvinfo : EIATTR_VRC_CTA_INIT_COUNT
	.align		4
        /*0054*/ 	.byte	0x02, 0x4a
	.zero		1
	.zero		1


	//----- nvinfo : EIATTR_EXIT_INSTR_OFFSETS
	.align		4
        /*0058*/ 	.byte	0x04, 0x1c
        /*005a*/ 	.short	(.L_17 - .L_16)


	//   ....[0]....
.L_16:
        /*005c*/ 	.word	0x000000d0


	//   ....[1]....
        /*0060*/ 	.word	0x00001310


	//----- nvinfo : EIATTR_CBANK_PARAM_SIZE
	.align		4
.L_17:
        /*0064*/ 	.byte	0x03, 0x19
        /*0066*/ 	.short	0x0018


	//----- nvinfo : EIATTR_PARAM_CBANK
	.align		4
        /*0068*/ 	.byte	0x04, 0x0a
        /*006a*/ 	.short	(.L_19 - .L_18)
	.align		4
.L_18:
        /*006c*/ 	.word	index@(.nv.constant0.pi)
        /*0070*/ 	.short	0x0380
        /*0072*/ 	.short	0x0018


	//----- nvinfo : EIATTR_SW_WAR
	.align		4
.L_19:
        /*0074*/ 	.byte	0x04, 0x36
        /*0076*/ 	.short	(.L_21 - .L_20)
.L_20:
        /*0078*/ 	.word	0x00000008
.L_21:


//--------------------- .nv.callgraph             --------------------------
	.section	.nv.callgraph,"",@"SHT_CUDA_CALLGRAPH"
	.align	4
	.sectionentsize	8
	.align		4
        /*0000*/ 	.word	0x00000000
	.align		4
        /*0004*/ 	.word	0xffffffff
	.align		4
        /*0008*/ 	.word	0x00000000
	.align		4
        /*000c*/ 	.word	0xfffffffe
	.align		4
        /*0010*/ 	.word	0x00000000
	.align		4
        /*0014*/ 	.word	0xfffffffd
	.align		4
        /*0018*/ 	.word	0x00000000
	.align		4
        /*001c*/ 	.word	0xfffffffc


//--------------------- .text.pi                  --------------------------
	.section	.text.pi,"ax",@progbits
	.align	128
.text.pi:
        .type           pi,@function
        .size           pi,(.L_x_1 - pi)
        .other          pi,@"STO_CUDA_ENTRY STV_DEFAULT"
pi:
[----:B------:R-:W-:Y:S01]  /*0000*/  LDC R1, c[0x0][0x37c] ;  /* 0x0000df00ff017b82 */ /* 0x000fe20000000800 */
[----:B------:R-:W0:Y:S01]  /*0010*/  S2R R0, SR_CTAID.X ;  /* 0x0000000000007919 */ /* 0x000e220000002500 */
[----:B------:R-:W1:Y:S01]  /*0020*/  LDCU UR4, c[0x0][0x360] ;  /* 0x00006c00ff0477ac */ /* 0x000e620008000800 */
[----:B------:R-:W2:Y:S01]  /*0030*/  S2R R3, SR_TID.X ;  /* 0x0000000000037919 */ /* 0x000ea20000002100 */
[----:B------:R-:W3:Y:S01]  /*0040*/  LDCU UR6, c[0x0][0x390] ;  /* 0x00007200ff0677ac */ /* 0x000ee20008000800 */
[----:B-1----:R-:W-:-:S04]  /*0050*/  ULOP3.LUT UR4, UR4, 0xffff, URZ, 0xc0, !UPT ;  /* 0x0000ffff04047892 */ /* 0x002fc8000f8ec0ff */
[----:B------:R-:W-:-:S04]  /*0060*/  UPRMT UR5, UR4, 0x7210, URZ ;  /* 0x0000721004057896 */ /* 0x000fc800080000ff */
[----:B---3--:R-:W-:Y:S01]  /*0070*/  UIMAD UR5, UR5, -0x20, UR6 ;  /* 0xffffffe0050578a4 */ /* 0x008fe2000f8e0206 */
[----:B0-----:R-:W-:Y:S02]  /*0080*/  LOP3.LUT R0, R0, 0xffff, RZ, 0xc0, !PT ;  /* 0x0000ffff00007812 */ /* 0x001fe400078ec0ff */
[----:B--2---:R-:W-:-:S03]  /*0090*/  LOP3.LUT R3, R3, 0xffff, RZ, 0xc0, !PT ;  /* 0x0000ffff03037812 */ /* 0x004fc600078ec0ff */
[----:B------:R-:W-:-:S05]  /*00a0*/  IMAD R0, R0, UR4, RZ ;  /* 0x0000000400007c24 */ /* 0x000fca000f8e02ff */
[----:B------:R-:W-:-:S04]  /*00b0*/  LEA R9, R0, R3, 0x5 ;  /* 0x0000000300097211 */ /* 0x000fc800078e28ff */
[----:B------:R-:W-:-:S13]  /*00c0*/  ISETP.GE.U32.AND P0, PT, R9, UR5, PT ;  /* 0x0000000509007c0c */ /* 0x000fda000bf06070 */
[----:B------:R-:W-:Y:S05]  /*00d0*/  @P0 EXIT ;  /* 0x000000000000094d */ /* 0x000fea0003800000 */
[----:B------:R-:W0:Y:S01]  /*00e0*/  LDC.64 R2, c[0x0][0x380] ;  /* 0x0000e000ff027b82 */ /* 0x000e220000000a00 */
[----:B------:R-:W1:Y:S01]  /*00f0*/  LDCU.64 UR6, c[0x0][0x358] ;  /* 0x00006b00ff0677ac */ /* 0x000e620008000a00 */
[----:B------:R-:W2:Y:S06]  /*0100*/  LDCU UR5, c[0x0][0x394] ;  /* 0x00007280ff0577ac */ /* 0x000eac0008000800 */
[----:B------:R-:W3:Y:S01]  /*0110*/  LDC.64 R4, c[0x0][0x388] ;  /* 0x0000e200ff047b82 */ /* 0x000ee20000000a00 */
[----:B0-----:R-:W-:-:S05]  /*0120*/  IMAD.WIDE R6, R9, 0x8, R2 ;  /* 0x0000000809067825 */ /* 0x001fca00078e0202 */
[----:B-1----:R-:W4:Y:S04]  /*0130*/  LDG.E R0, desc[UR6][R6.64+0x4] ;  /* 0x0000040606007981 */ /* 0x002f28000c1e1900 */
[----:B------:R-:W5:Y:S01]  /*0140*/  LDG.E R8, desc[UR6][R6.64] ;  /* 0x0000000606087981 */ /* 0x000f62000c1e1900 */
[----:B------:R-:W-:Y:S01]  /*0150*/  IADD3 R13, PT, PT, R9, UR4, RZ ;  /* 0x00000004090d7c10 */ /* 0x000fe2000fffe0ff */
[----:B----4-:R-:W-:-:S04]  /*0160*/  FMUL.FTZ R11, R0, R0 ;  /* 0x00000000000b7220 */ /* 0x010fc80000410000 */
[----:B-----5:R-:W-:Y:S01]  /*0170*/  FFMA.FTZ R11, R8, R8, R11 ;  /* 0x00000008080b7223 */ /* 0x020fe2000001000b */
[----:B---3--:R-:W-:-:S04]  /*0180*/  IMAD.WIDE R8, R9, 0x4, R4 ;  /* 0x0000000409087825 */ /* 0x008fc800078e0204 */
[----:B--2---:R-:W-:Y:S01]  /*0190*/  FSET.BF.LE.FTZ.AND R17, R11, UR5, PT ;  /* 0x000000050b117c0a */ /* 0x004fe2000b813000 */
[----:B------:R-:W-:-:S04]  /*01a0*/  IMAD.WIDE R10, R13, 0x8, R2 ;  /* 0x000000080d0a7825 */ /* 0x000fc800078e0202 */
[----:B------:R0:W-:Y:S04]  /*01b0*/  STG.E desc[UR6][R8.64], R17 ;  /* 0x0000001108007986 */ /* 0x0001e8000c101906 */
[----:B------:R-:W2:Y:S04]  /*01c0*/  LDG.E R0, desc[UR6][R10.64+0x4] ;  /* 0x000004060a007981 */ /* 0x000ea8000c1e1900 */
[----:B------:R-:W3:Y:S01]  /*01d0*/  LDG.E R6, desc[UR6][R10.64] ;  /* 0x000000060a067981 */ /* 0x000ee2000c1e1900 */
[----:B------:R-:W-:Y:S01]  /*01e0*/  IADD3 R15, PT, PT, R13, UR4, RZ ;  /* 0x000000040d0f7c10 */ /* 0x000fe2000fffe0ff */
[----:B--2---:R-:W-:-:S04]  /*01f0*/  FMUL.FTZ R7, R0, R0 ;  /* 0x0000000000077220 */ /* 0x004fc80000410000 */
[----:B---3--:R-:W-:Y:S01]  /*0200*/  FFMA.FTZ R0, R6, R6, R7 ;  /* 0x0000000606007223 */ /* 0x008fe20000010007 */
[----:B------:R-:W-:-:S04]  /*0210*/  IMAD.WIDE R6, R13, 0x4, R4 ;  /* 0x000000040d067825 */ /* 0x000fc800078e0204 */
[----:B------:R-:W-:Y:S01]  /*0220*/  FSET.BF.LE.FTZ.AND R19, R0, UR5, PT ;  /* 0x0000000500137c0a */ /* 0x000fe2000b813000 */
[----:B------:R-:W-:-:S04]  /*0230*/  IMAD.WIDE R12, R15, 0x8, R2 ;  /* 0x000000080f0c7825 */ /* 0x000fc800078e0202 */
[----:B------:R1:W-:Y:S04]  /*0240*/  STG.E desc[UR6][R6.64], R19 ;  /* 0x0000001306007986 */ /* 0x0003e8000c101906 */
[----:B------:R-:W2:Y:S04]  /*0250*/  LDG.E R0, desc[UR6][R12.64+0x4] ;  /* 0x000004060c007981 */ /* 0x000ea8000c1e1900 */
[----:B0-----:R-:W3:Y:S01]  /*0260*/  LDG.E R8, desc[UR6][R12.64] ;  /* 0x000000060c087981 */ /* 0x001ee2000c1e1900 */
[----:B------:R-:W-:-:S05]  /*0270*/  IADD3 R17, PT, PT, R15, UR4, RZ ;  /* 0x000000040f117c10 */ /* 0x000fca000fffe0ff */
[----:B------:R-:W-:-:S04]  /*0280*/  IMAD.WIDE R10, R17, 0x8, R2 ;  /* 0x00000008110a7825 */ /* 0x000fc800078e0202 */
[----:B--2---:R-:W-:-:S04]  /*0290*/  FMUL.FTZ R9, R0, R0 ;  /* 0x0000000000097220 */ /* 0x004fc80000410000 */
[----:B---3--:R-:W-:Y:S01]  /*02a0*/  FFMA.FTZ R0, R8, R8, R9 ;  /* 0x0000000808007223 */ /* 0x008fe20000010009 */
[----:B------:R-:W-:-:S04]  /*02b0*/  IMAD.WIDE R8, R15, 0x4, R4 ;  /* 0x000000040f087825 */ /* 0x000fc800078e0204 */
[----:B------:R-:W-:-:S05]  /*02c0*/  FSET.BF.LE.FTZ.AND R21, R0, UR5, PT ;  /* 0x0000000500157c0a */ /* 0x000fca000b813000 */
[----:B------:R0:W-:Y:S04]  /*02d0*/  STG.E desc[UR6][R8.64], R21 ;  /* 0x0000001508007986 */ /* 0x0001e8000c101906 */
[----:B------:R-:W2:Y:S04]  /*02e0*/  LDG.E R0, desc[UR6][R10.64+0x4] ;  /* 0x000004060a007981 */ /* 0x000ea8000c1e1900 */
[----:B-1----:R-:W3:Y:S01]  /*02f0*/  LDG.E R6, desc[UR6][R10.64] ;  /* 0x000000060a067981 */ /* 0x002ee2000c1e1900 */
        /* <DEDUP_REMOVED lines=249> */
[----:B------:R-:W-:Y:S04]  /*1290*/  STG.E desc[UR6][R8.64], R11 ;  /* 0x0000000b08007986 */ /* 0x000fe8000c101906 */
[----:B------:R-:W2:Y:S04]  /*12a0*/  LDG.E R0, desc[UR6][R2.64+0x4] ;  /* 0x0000040602007981 */ /* 0x000ea8000c1e1900 */
[----:B-1----:R-:W3:Y:S01]  /*12b0*/  LDG.E R6, desc[UR6][R2.64] ;  /* 0x0000000602067981 */ /* 0x002ee2000c1e1900 */
[----:B------:R-:W-:-:S04]  /*12c0*/  IMAD.WIDE R4, R15, 0x4, R4 ;  /* 0x000000040f047825 */ /* 0x000fc800078e0204 */
[----:B--2---:R-:W-:-:S04]  /*12d0*/  FMUL.FTZ R7, R0, R0 ;  /* 0x0000000000077220 */ /* 0x004fc80000410000 */
[----:B---3--:R-:W-:-:S05]  /*12e0*/  FFMA.FTZ R7, R6, R6, R7 ;  /* 0x0000000606077223 */ /* 0x008fca0000010007 */
[----:B------:R-:W-:-:S05]  /*12f0*/  FSET.BF.LE.FTZ.AND R7, R7, UR5, PT ;  /* 0x0000000507077c0a */ /* 0x000fca000b813000 */
[----:B------:R-:W-:Y:S01]  /*1300*/  STG.E desc[UR6][R4.64], R7 ;  /* 0x0000000704007986 */ /* 0x000fe2000c101906 */
[----:B------:R-:W-:Y:S05]  /*1310*/  EXIT ;  /* 0x000000000000794d */ /* 0x000fea0003800000 */
.L_x_0:
[----:B------:R-:W-:-:S00]  /*1320*/  BRA `(.L_x_0) ;  /* 0xfffffffc00fc7947 */ /* 0x000fc0000383ffff */
[----:B------:R-:W-:-:S00]  /*1330*/  NOP ;  /* 0x0000000000007918 */ /* 0x000fc00000000000 */
        /* <DEDUP_REMOVED lines=12> */
.L_x_1:


//--------------------- .nv.shared.reserved.0     --------------------------
	.section	.nv.shared.reserved.0,"aw",@nobits
	.weak		__nv_reservedSMEM_offset_0_alias
	.size		__nv_reservedSMEM_offset_0_alias, 0, 64
	.other		__nv_reservedSMEM_offset_0_alias,@"STO_CUDA_RESERVED_SHARED STV_DEFAULT"
__nv_reservedSMEM_offset_0_alias:
	.zero		0
	.zero		64


//--------------------- .nv.constant0.pi          --------------------------
	.section	.nv.constant0.pi,"a",@progbits
	.sectionflags	@""
	.align	4
.nv.constant0.pi:
	.zero		920


//--------------------- SYMBOLS --------------------------

	.type		.nv.reservedSmem.offset0,@object
	.size		.nv.reservedSmem.offset0,0x4
